//
// Generated by NVIDIA NVVM Compiler
//
// Compiler Build ID: CL-36424714
// Cuda compilation tools, release 13.0, V13.0.88
// Based on NVVM 20.0.0
//

.version 9.0
.target sm_100
.address_size 64

	// .globl	_Z20matrixScalarMultiplyPffS_ii

.visible .entry _Z20matrixScalarMultiplyPffS_ii(
	.param .u64 .ptr .align 1 _Z20matrixScalarMultiplyPffS_ii_param_0,
	.param .f32 _Z20matrixScalarMultiplyPffS_ii_param_1,
	.param .u64 .ptr .align 1 _Z20matrixScalarMultiplyPffS_ii_param_2,
	.param .u32 _Z20matrixScalarMultiplyPffS_ii_param_3,
	.param .u32 _Z20matrixScalarMultiplyPffS_ii_param_4
)
{
	.reg .pred 	%p<3>;
	.reg .b32 	%r<12>;
	.reg .b32 	%f<18>;
	.reg .b64 	%rd<8>;

	ld.param.u64 	%rd3, [_Z20matrixScalarMultiplyPffS_ii_param_0];
	ld.param.f32 	%f1, [_Z20matrixScalarMultiplyPffS_ii_param_1];
	ld.param.u64 	%rd4, [_Z20matrixScalarMultiplyPffS_ii_param_2];
	ld.param.u32 	%r4, [_Z20matrixScalarMultiplyPffS_ii_param_3];
	ld.param.u32 	%r5, [_Z20matrixScalarMultiplyPffS_ii_param_4];
	mov.u32 	%r6, %ctaid.x;
	mov.u32 	%r7, %ntid.x;
	mov.u32 	%r8, %tid.x;
	mad.lo.s32 	%r1, %r6, %r7, %r8;
	mul.lo.s32 	%r9, %r5, %r4;
	setp.ge.s32 	%p1, %r1, %r9;
	@%p1 bra 	$L__BB0_3;
	cvta.to.global.u64 	%rd5, %rd3;
	cvta.to.global.u64 	%rd6, %rd4;
	mul.wide.s32 	%rd7, %r1, 4;
	add.s64 	%rd1, %rd5, %rd7;
	add.s64 	%rd2, %rd6, %rd7;
	mov.b32 	%r11, 0;
$L__BB0_2:
	ld.global.f32 	%f2, [%rd1];
	mul.f32 	%f3, %f1, %f2;
	st.global.f32 	[%rd2], %f3;
	ld.global.f32 	%f4, [%rd1];
	mul.f32 	%f5, %f1, %f4;
	st.global.f32 	[%rd2], %f5;
	ld.global.f32 	%f6, [%rd1];
	mul.f32 	%f7, %f1, %f6;
	st.global.f32 	[%rd2], %f7;
	ld.global.f32 	%f8, [%rd1];
	mul.f32 	%f9, %f1, %f8;
	st.global.f32 	[%rd2], %f9;
	ld.global.f32 	%f10, [%rd1];
	mul.f32 	%f11, %f1, %f10;
	st.global.f32 	[%rd2], %f11;
	ld.global.f32 	%f12, [%rd1];
	mul.f32 	%f13, %f1, %f12;
	st.global.f32 	[%rd2], %f13;
	ld.global.f32 	%f14, [%rd1];
	mul.f32 	%f15, %f1, %f14;
	st.global.f32 	[%rd2], %f15;
	ld.global.f32 	%f16, [%rd1];
	mul.f32 	%f17, %f1, %f16;
	st.global.f32 	[%rd2], %f17;
	add.s32 	%r11, %r11, 8;
	setp.ne.s32 	%p2, %r11, 1000;
	@%p2 bra 	$L__BB0_2;
$L__BB0_3:
	ret;

}


// ===== COMPILED SASS (sm_100) =====

	.target	sm_100

	.elftype	@"ET_EXEC"


//--------------------- .note.nv.tkinfo           --------------------------
	.section	.note.nv.tkinfo,"",@"SHT_NOTE"
	.sectionflags	@"SHF_NOTE_NV_TKINFO"
	.tkinfo
        /*0018*/ 	.word	0x00000002
        /*0030*/ 	.string	""
        /*0030*/ 	.string	"ptxas"
        /*0030*/ 	.string	"Cuda compilation tools, release 13.0, V13.0.88"
        /*0030*/ 	.string	"Build cuda_13.0.r13.0/compiler.36424714_0"
        /*0030*/ 	.string	"-arch sm_100 -m 64 "



//--------------------- .note.nv.cuinfo           --------------------------
	.section	.note.nv.cuinfo,"",@"SHT_NOTE"
	.sectionflags	@"SHF_NOTE_NV_CUINFO"
        /*0018*/ 	.short	0x0002
        /*001a*/ 	.short	0x0064
        /*001c*/ 	.short	0x0082
	.zero		2


//--------------------- .nv.info                  --------------------------
	.section	.nv.info,"",@"SHT_CUDA_INFO"
	.align	4


	//----- nvinfo : EIATTR_REGCOUNT
	.align		4
        /*0000*/ 	.byte	0x04, 0x2f
        /*0002*/ 	.short	(.L_1 - .L_0)
	.align		4
.L_0:
        /*0004*/ 	.word	index@(_Z20matrixScalarMultiplyPffS_ii)
        /*0008*/ 	.word	0x00000010


	//----- nvinfo : EIATTR_FRAME_SIZE
	.align		4
.L_1:
        /*000c*/ 	.byte	0x04, 0x11
        /*000e*/ 	.short	(.L_3 - .L_2)
	.align		4
.L_2:
        /*0010*/ 	.word	index@(_Z20matrixScalarMultiplyPffS_ii)
        /*0014*/ 	.word	0x00000000


	//----- nvinfo : EIATTR_MIN_STACK_SIZE
	.align		4
.L_3:
        /*0018*/ 	.byte	0x04, 0x12
        /*001a*/ 	.short	(.L_5 - .L_4)
	.align		4
.L_4:
        /*001c*/ 	.word	index@(_Z20matrixScalarMultiplyPffS_ii)
        /*0020*/ 	.word	0x00000000
.L_5:


//--------------------- .nv.compat                --------------------------
	.section	.nv.compat,"",@"SHT_CUDA_COMPAT_INFO"
	.align	4
        /*0000*/ 	.byte	0x02, 0x09, 0x00, 0x00, 0x02, 0x02, 0x01, 0x00, 0x02, 0x05, 0x05, 0x00, 0x03, 0x07, 0x01, 0x01
        /*0010*/ 	.byte	0x02, 0x03, 0x00, 0x00, 0x02, 0x06, 0x01, 0x00, 0x04, 0x0b, 0x08, 0x00, 0x09, 0x00, 0x00, 0x00
        /*0020*/ 	.byte	0x00, 0x00, 0x00, 0x00


//--------------------- .nv.info._Z20matrixScalarMultiplyPffS_ii --------------------------
	.section	.nv.info._Z20matrixScalarMultiplyPffS_ii,"",@"SHT_CUDA_INFO"
	.sectionflags	@""
	.align	4


	//----- nvinfo : EIATTR_CUDA_API_VERSION
	.align		4
        /*0000*/ 	.byte	0x04, 0x37
        /*0002*/ 	.short	(.L_7 - .L_6)
.L_6:
        /*0004*/ 	.word	0x00000082


	//----- nvinfo : EIATTR_KPARAM_INFO
	.align		4
.L_7:
        /*0008*/ 	.byte	0x04, 0x17
        /*000a*/ 	.short	(.L_9 - .L_8)
.L_8:
        /*000c*/ 	.word	0x00000000
        /*0010*/ 	.short	0x0004
        /*0012*/ 	.short	0x001c
        /*0014*/ 	.byte	0x00, 0xf0, 0x11, 0x00


	//----- nvinfo : EIATTR_KPARAM_INFO
	.align		4
.L_9:
        /*0018*/ 	.byte	0x04, 0x17
        /*001a*/ 	.short	(.L_11 - .L_10)
.L_10:
        /*001c*/ 	.word	0x00000000
        /*0020*/ 	.short	0x0003
        /*0022*/ 	.short	0x0018
        /*0024*/ 	.byte	0x00, 0xf0, 0x11, 0x00


	//----- nvinfo : EIATTR_KPARAM_INFO
	.align		4
.L_11:
        /*0028*/ 	.byte	0x04, 0x17
        /*002a*/ 	.short	(.L_13 - .L_12)
.L_12:
        /*002c*/ 	.word	0x00000000
        /*0030*/ 	.short	0x0002
        /*0032*/ 	.short	0x0010
        /*0034*/ 	.byte	0x00, 0xf5, 0x21, 0x00


	//----- nvinfo : EIATTR_KPARAM_INFO
	.align		4
.L_13:
        /*0038*/ 	.byte	0x04, 0x17
        /*003a*/ 	.short	(.L_15 - .L_14)
.L_14:
        /*003c*/ 	.word	0x00000000
        /*0040*/ 	.short	0x0001
        /*0042*/ 	.short	0x0008
        /*0044*/ 	.byte	0x00, 0xf0, 0x11, 0x00


	//----- nvinfo : EIATTR_KPARAM_INFO
	.align		4
.L_15:
        /*0048*/ 	.byte	0x04, 0x17
        /*004a*/ 	.short	(.L_17 - .L_16)
.L_16:
        /*004c*/ 	.word	0x00000000
        /*0050*/ 	.short	0x0000
        /*0052*/ 	.short	0x0000
        /*0054*/ 	.byte	0x00, 0xf5, 0x21, 0x00


	//----- nvinfo : EIATTR_SPARSE_MMA_MASK
	.align		4
.L_17:
        /*0058*/ 	.byte	0x03, 0x50
        /*005a*/ 	.short	0x0000


	//----- nvinfo : EIATTR_MAXREG_COUNT
	.align		4
        /*005c*/ 	.byte	0x03, 0x1b
        /*005e*/ 	.short	0x00ff


	//----- nvinfo : EIATTR_MERCURY_ISA_VERSION
	.align		4
        /*0060*/ 	.byte	0x03, 0x5f
        /*0062*/ 	.short	0x0101


	//----- nvinfo : EIATTR_VRC_CTA_INIT_COUNT
	.align		4
        /*0064*/ 	.byte	0x02, 0x4a
	.zero		1
	.zero		1


	//----- nvinfo : EIATTR_EXIT_INSTR_OFFSETS
	.align		4
        /*0068*/ 	.byte	0x04, 0x1c
        /*006a*/ 	.short	(.L_19 - .L_18)


	//   ....[0]....
.L_18:
        /*006c*/ 	.word	0x00000080


	//   ....[1]....
        /*0070*/ 	.word	0x000014b0


	//----- nvinfo : EIATTR_CBANK_PARAM_SIZE
	.align		4
.L_19:
        /*0074*/ 	.byte	0x03, 0x19
        /*0076*/ 	.short	0x0020


	//----- nvinfo : EIATTR_PARAM_CBANK
	.align		4
        /*0078*/ 	.byte	0x04, 0x0a
        /*007a*/ 	.short	(.L_21 - .L_20)
	.align		4
.L_20:
        /*007c*/ 	.word	index@(.nv.constant0._Z20matrixScalarMultiplyPffS_ii)
        /*0080*/ 	.short	0x0380
        /*0082*/ 	.short	0x0020


	//----- nvinfo : EIATTR_SW_WAR
	.align		4
.L_21:
        /*0084*/ 	.byte	0x04, 0x36
        /*0086*/ 	.short	(.L_23 - .L_22)
.L_22:
        /*0088*/ 	.word	0x00000008
.L_23:


//--------------------- .nv.callgraph             --------------------------
	.section	.nv.callgraph,"",@"SHT_CUDA_CALLGRAPH"
	.align	4
	.sectionentsize	8
	.align		4
        /*0000*/ 	.word	0x00000000
	.align		4
        /*0004*/ 	.word	0xffffffff
	.align		4
        /*0008*/ 	.word	0x00000000
	.align		4
        /*000c*/ 	.word	0xfffffffe
	.align		4
        /*0010*/ 	.word	0x00000000
	.align		4
        /*0014*/ 	.word	0xfffffffd
	.align		4
        /*0018*/ 	.word	0x00000000
	.align		4
        /*001c*/ 	.word	0xfffffffc


//--------------------- .text._Z20matrixScalarMultiplyPffS_ii --------------------------
	.section	.text._Z20matrixScalarMultiplyPffS_ii,"ax",@progbits
	.align	128
        .global         _Z20matrixScalarMultiplyPffS_ii
        .type           _Z20matrixScalarMultiplyPffS_ii,@function
        .size           _Z20matrixScalarMultiplyPffS_ii,(.L_x_2 - _Z20matrixScalarMultiplyPffS_ii)
        .other          _Z20matrixScalarMultiplyPffS_ii,@"STO_CUDA_ENTRY STV_DEFAULT"
_Z20matrixScalarMultiplyPffS_ii:
.text._Z20matrixScalarMultiplyPffS_ii:
[----:B------:R-:W-:Y:S01]  /*0000*/  LDC R1, c[0x0][0x37c] ;  /* 0x0000df00ff017b82 */ /* 0x000fe20000000800 */
[----:B------:R-:W0:Y:S07]  /*0010*/  S2R R0, SR_TID.X ;  /* 0x0000000000007919 */ /* 0x000e2e0000002100 */
[----:B------:R-:W0:Y:S01]  /*0020*/  S2UR UR6, SR_CTAID.X ;  /* 0x00000000000679c3 */ /* 0x000e220000002500 */
[----:B------:R-:W1:Y:S07]  /*0030*/  LDCU.64 UR4, c[0x0][0x398] ;  /* 0x00007300ff0477ac */ /* 0x000e6e0008000a00 */
[----:B------:R-:W0:Y:S01]  /*0040*/  LDC R7, c[0x0][0x360] ;  /* 0x0000d800ff077b82 */ /* 0x000e220000000800 */
[----:B-1----:R-:W-:Y:S01]  /*0050*/  UIMAD UR4, UR5, UR4, URZ ;  /* 0x00000004050472a4 */ /* 0x002fe2000f8e02ff */
[----:B0-----:R-:W-:-:S05]  /*0060*/  IMAD R7, R7, UR6, R0 ;  /* 0x0000000607077c24 */ /* 0x001fca000f8e0200 */
[----:B------:R-:W-:-:S13]  /*0070*/  ISETP.GE.AND P0, PT, R7, UR4, PT ;  /* 0x0000000407007c0c */ /* 0x000fda000bf06270 */
[----:B------:R-:W-:Y:S05]  /*0080*/  @P0 EXIT ;  /* 0x000000000000094d */ /* 0x000fea0003800000 */
[----:B------:R-:W0:Y:S01]  /*0090*/  LDC.64 R2, c[0x0][0x380] ;  /* 0x0000e000ff027b82 */ /* 0x000e220000000a00 */
[----:B------:R-:W1:Y:S01]  /*00a0*/  LDCU.64 UR6, c[0x0][0x358] ;  /* 0x00006b00ff0677ac */ /* 0x000e620008000a00 */
[----:B------:R-:W2:Y:S06]  /*00b0*/  LDCU UR5, c[0x0][0x388] ;  /* 0x00007100ff0577ac */ /* 0x000eac0008000800 */
[----:B------:R-:W3:Y:S01]  /*00c0*/  LDC.64 R4, c[0x0][0x390] ;  /* 0x0000e400ff047b82 */ /* 0x000ee20000000a00 */
[----:B0-----:R-:W-:-:S05]  /*00d0*/  IMAD.WIDE R2, R7, 0x4, R2 ;  /* 0x0000000407027825 */ /* 0x001fca00078e0202 */
[----:B-1----:R-:W2:Y:S01]  /*00e0*/  LDG.E R0, desc[UR6][R2.64] ;  /* 0x0000000602007981 */ /* 0x002ea2000c1e1900 */
[----:B---3--:R-:W-:-:S04]  /*00f0*/  IMAD.WIDE R4, R7, 0x4, R4 ;  /* 0x0000000407047825 */ /* 0x008fc800078e0204 */
[----:B--2---:R-:W-:-:S05]  /*0100*/  FMUL R7, R0, UR5 ;  /* 0x0000000500077c20 */ /* 0x004fca0008400000 */
[----:B------:R0:W-:Y:S04]  /*0110*/  STG.E desc[UR6][R4.64], R7 ;  /* 0x0000000704007986 */ /* 0x0001e8000c101906 */
[----:B------:R-:W2:Y:S02]  /*0120*/  LDG.E R0, desc[UR6][R2.64] ;  /* 0x0000000602007981 */ /* 0x000ea4000c1e1900 */
[----:B--2---:R-:W-:-:S05]  /*0130*/  FMUL R9, R0, UR5 ;  /* 0x0000000500097c20 */ /* 0x004fca0008400000 */
[----:B------:R1:W-:Y:S04]  /*0140*/  STG.E desc[UR6][R4.64], R9 ;  /* 0x0000000904007986 */ /* 0x0003e8000c101906 */
[----:B------:R-:W2:Y:S02]  /*0150*/  LDG.E R0, desc[UR6][R2.64] ;  /* 0x0000000602007981 */ /* 0x000ea4000c1e1900 */
[----:B--2---:R-:W-:-:S05]  /*0160*/  FMUL R11, R0, UR5 ;  /* 0x00000005000b7c20 */ /* 0x004fca0008400000 */
[----:B------:R2:W-:Y:S04]  /*0170*/  STG.E desc[UR6][R4.64], R11 ;  /* 0x0000000b04007986 */ /* 0x0005e8000c101906 */
[----:B------:R-:W3:Y:S02]  /*0180*/  LDG.E R0, desc[UR6][R2.64] ;  /* 0x0000000602007981 */ /* 0x000ee4000c1e1900 */
[----:B---3--:R-:W-:-:S05]  /*0190*/  FMUL R13, R0, UR5 ;  /* 0x00000005000d7c20 */ /* 0x008fca0008400000 */
[----:B------:R3:W-:Y:S04]  /*01a0*/  STG.E desc[UR6][R4.64], R13 ;  /* 0x0000000d04007986 */ /* 0x0007e8000c101906 */
[----:B------:R-:W0:Y:S02]  /*01b0*/  LDG.E R0, desc[UR6][R2.64] ;  /* 0x0000000602007981 */ /* 0x000e24000c1e1900 */
[----:B0-----:R-:W-:-:S05]  /*01c0*/  FMUL R7, R0, UR5 ;  /* 0x0000000500077c20 */ /* 0x001fca0008400000 */
[----:B------:R0:W-:Y:S04]  /*01d0*/  STG.E desc[UR6][R4.64], R7 ;  /* 0x0000000704007986 */ /* 0x0001e8000c101906 */
[----:B------:R-:W1:Y:S02]  /*01e0*/  LDG.E R0, desc[UR6][R2.64] ;  /* 0x0000000602007981 */ /* 0x000e64000c1e1900 */
[----:B-1----:R-:W-:-:S05]  /*01f0*/  FMUL R9, R0, UR5 ;  /* 0x0000000500097c20 */ /* 0x002fca0008400000 */
        /* <DEDUP_REMOVED lines=100> */
[----:B------:R-:W3:Y:S01]  /*0840*/  LDG.E R0, desc[UR6][R2.64] ;  /* 0x0000000602007981 */ /* 0x000ee2000c1e1900 */
[----:B------:R-:W-:Y:S01]  /*0850*/  UMOV UR4, 0x28 ;  /* 0x0000002800047882 */ /* 0x000fe20000000000 */
[----:B---3--:R-:W-:-:S05]  /*0860*/  FMUL R13, R0, UR5 ;  /* 0x00000005000d7c20 */ /* 0x008fca0008400000 */
[----:B------:R0:W-:Y:S02]  /*0870*/  STG.E desc[UR6][R4.64], R13 ;  /* 0x0000000d04007986 */ /* 0x0001e4000c101906 */
.L_x_0:
[----:B------:R-:W0:Y:S02]  /*0880*/  LDG.E R0, desc[UR6][R2.64] ;  /* 0x0000000602007981 */ /* 0x000e24000c1e1900 */
[----:B0---4-:R-:W-:-:S05]  /*0890*/  FMUL R7, R0, UR5 ;  /* 0x0000000500077c20 */ /* 0x011fca0008400000 */
        /* <DEDUP_REMOVED lines=188> */
[----:B------:R-:W-:-:S04]  /*1460*/  UIADD3 UR4, UPT, UPT, UR4, 0x40, URZ ;  /* 0x0000004004047890 */ /* 0x000fc8000fffe0ff */
[----:B------:R-:W-:Y:S01]  /*1470*/  UISETP.NE.AND UP0, UPT, UR4, 0x3e8, UPT ;  /* 0x000003e80400788c */ /* 0x000fe2000bf05270 */
[----:B---3--:R-:W-:-:S05]  /*1480*/  FMUL R13, R0, UR5 ;  /* 0x00000005000d7c20 */ /* 0x008fca0008400000 */
[----:B------:R4:W-:Y:S03]  /*1490*/  STG.E desc[UR6][R4.64], R13 ;  /* 0x0000000d04007986 */ /* 0x0009e6000c101906 */
[----:B------:R-:W-:Y:S05]  /*14a0*/  BRA.U UP0, `(.L_x_0) ;  /* 0xfffffff100f47547 */ /* 0x000fea000b83ffff */
[----:B------:R-:W-:Y:S05]  /*14b0*/  EXIT ;  /* 0x000000000000794d */ /* 0x000fea0003800000 */
.L_x_1:
[----:B------:R-:W-:-:S00]  /*14c0*/  BRA `(.L_x_1) ;  /* 0xfffffffc00fc7947 */ /* 0x000fc0000383ffff */
[----:B------:R-:W-:-:S00]  /*14d0*/  NOP ;  /* 0x0000000000007918 */ /* 0x000fc00000000000 */
        /* <DEDUP_REMOVED lines=10> */
.L_x_2:


//--------------------- .nv.shared.reserved.0     --------------------------
	.section	.nv.shared.reserved.0,"aw",@nobits
	.weak		__nv_reservedSMEM_offset_0_alias
	.size		__nv_reservedSMEM_offset_0_alias, 0, 64
	.other		__nv_reservedSMEM_offset_0_alias,@"STO_CUDA_RESERVED_SHARED STV_DEFAULT"
__nv_reservedSMEM_offset_0_alias:
	.zero		0
	.zero		64


//--------------------- .nv.constant0._Z20matrixScalarMultiplyPffS_ii --------------------------
	.section	.nv.constant0._Z20matrixScalarMultiplyPffS_ii,"a",@progbits
	.sectionflags	@""
	.align	4
.nv.constant0._Z20matrixScalarMultiplyPffS_ii:
	.zero		928


//--------------------- SYMBOLS --------------------------

	.type		.nv.reservedSmem.offset0,@object
	.size		.nv.reservedSmem.offset0,0x4
